//
// Generated by NVIDIA NVVM Compiler
//
// Compiler Build ID: CL-36424714
// Cuda compilation tools, release 13.0, V13.0.88
// Based on NVVM 20.0.0
//

.version 9.0
.target sm_100
.address_size 64

	// .globl	_Z17jacobi_gpu_kernelPdS_ii

.visible .entry _Z17jacobi_gpu_kernelPdS_ii(
	.param .u64 .ptr .align 1 _Z17jacobi_gpu_kernelPdS_ii_param_0,
	.param .u64 .ptr .align 1 _Z17jacobi_gpu_kernelPdS_ii_param_1,
	.param .u32 _Z17jacobi_gpu_kernelPdS_ii_param_2,
	.param .u32 _Z17jacobi_gpu_kernelPdS_ii_param_3
)
{
	.reg .pred 	%p<8>;
	.reg .b32 	%r<22>;
	.reg .b64 	%rd<13>;
	.reg .b64 	%fd<9>;

	ld.param.u64 	%rd1, [_Z17jacobi_gpu_kernelPdS_ii_param_0];
	ld.param.u64 	%rd2, [_Z17jacobi_gpu_kernelPdS_ii_param_1];
	ld.param.u32 	%r4, [_Z17jacobi_gpu_kernelPdS_ii_param_2];
	ld.param.u32 	%r5, [_Z17jacobi_gpu_kernelPdS_ii_param_3];
	mov.u32 	%r7, %tid.y;
	mov.u32 	%r8, %ctaid.y;
	mov.u32 	%r9, %ntid.y;
	mad.lo.s32 	%r10, %r8, %r9, %r7;
	mov.u32 	%r11, %tid.x;
	mov.u32 	%r12, %ctaid.x;
	mov.u32 	%r13, %ntid.x;
	mad.lo.s32 	%r14, %r12, %r13, %r11;
	setp.lt.s32 	%p1, %r14, 1;
	setp.eq.s32 	%p2, %r10, 0;
	or.pred  	%p3, %p1, %p2;
	add.s32 	%r15, %r4, -1;
	setp.ge.s32 	%p4, %r14, %r15;
	or.pred  	%p5, %p3, %p4;
	add.s32 	%r16, %r5, -1;
	setp.ge.s32 	%p6, %r10, %r16;
	or.pred  	%p7, %p5, %p6;
	@%p7 bra 	$L__BB0_2;
	cvta.to.global.u64 	%rd3, %rd2;
	cvta.to.global.u64 	%rd4, %rd1;
	mad.lo.s32 	%r17, %r4, %r10, %r4;
	add.s32 	%r18, %r17, %r14;
	mul.wide.s32 	%rd5, %r18, 8;
	add.s64 	%rd6, %rd3, %rd5;
	ld.global.f64 	%fd1, [%rd6];
	add.s32 	%r19, %r10, -1;
	mad.lo.s32 	%r20, %r4, %r19, %r14;
	mul.wide.s32 	%rd7, %r20, 8;
	add.s64 	%rd8, %rd3, %rd7;
	ld.global.f64 	%fd2, [%rd8];
	add.f64 	%fd3, %fd1, %fd2;
	add.s32 	%r21, %r20, %r4;
	mul.wide.s32 	%rd9, %r4, 8;
	add.s64 	%rd10, %rd8, %rd9;
	ld.global.f64 	%fd4, [%rd10+-8];
	add.f64 	%fd5, %fd3, %fd4;
	ld.global.f64 	%fd6, [%rd10+8];
	add.f64 	%fd7, %fd5, %fd6;
	mul.f64 	%fd8, %fd7, 0d3FD0000000000000;
	mul.wide.s32 	%rd11, %r21, 8;
	add.s64 	%rd12, %rd4, %rd11;
	st.global.f64 	[%rd12], %fd8;
$L__BB0_2:
	ret;

}


// ===== COMPILED SASS (sm_100) =====

	.target	sm_100

	.elftype	@"ET_EXEC"


//--------------------- .note.nv.tkinfo           --------------------------
	.section	.note.nv.tkinfo,"",@"SHT_NOTE"
	.sectionflags	@"SHF_NOTE_NV_TKINFO"
	.tkinfo
        /*0018*/ 	.word	0x00000002
        /*0030*/ 	.string	""
        /*0030*/ 	.string	"ptxas"
        /*0030*/ 	.string	"Cuda compilation tools, release 13.0, V13.0.88"
        /*0030*/ 	.string	"Build cuda_13.0.r13.0/compiler.36424714_0"
        /*0030*/ 	.string	"-arch sm_100 -m 64 "



//--------------------- .note.nv.cuinfo           --------------------------
	.section	.note.nv.cuinfo,"",@"SHT_NOTE"
	.sectionflags	@"SHF_NOTE_NV_CUINFO"
        /*0018*/ 	.short	0x0002
        /*001a*/ 	.short	0x0064
        /*001c*/ 	.short	0x0082
	.zero		2


//--------------------- .nv.info                  --------------------------
	.section	.nv.info,"",@"SHT_CUDA_INFO"
	.align	4


	//----- nvinfo : EIATTR_REGCOUNT
	.align		4
        /*0000*/ 	.byte	0x04, 0x2f
        /*0002*/ 	.short	(.L_1 - .L_0)
	.align		4
.L_0:
        /*0004*/ 	.word	index@(_Z17jacobi_gpu_kernelPdS_ii)
        /*0008*/ 	.word	0x00000014


	//----- nvinfo : EIATTR_FRAME_SIZE
	.align		4
.L_1:
        /*000c*/ 	.byte	0x04, 0x11
        /*000e*/ 	.short	(.L_3 - .L_2)
	.align		4
.L_2:
        /*0010*/ 	.word	index@(_Z17jacobi_gpu_kernelPdS_ii)
        /*0014*/ 	.word	0x00000000


	//----- nvinfo : EIATTR_MIN_STACK_SIZE
	.align		4
.L_3:
        /*0018*/ 	.byte	0x04, 0x12
        /*001a*/ 	.short	(.L_5 - .L_4)
	.align		4
.L_4:
        /*001c*/ 	.word	index@(_Z17jacobi_gpu_kernelPdS_ii)
        /*0020*/ 	.word	0x00000000
.L_5:


//--------------------- .nv.compat                --------------------------
	.section	.nv.compat,"",@"SHT_CUDA_COMPAT_INFO"
	.align	4
        /*0000*/ 	.byte	0x02, 0x09, 0x00, 0x00, 0x02, 0x02, 0x01, 0x00, 0x02, 0x05, 0x05, 0x00, 0x03, 0x07, 0x01, 0x01
        /*0010*/ 	.byte	0x02, 0x03, 0x00, 0x00, 0x02, 0x06, 0x01, 0x00, 0x04, 0x0b, 0x08, 0x00, 0x01, 0x00, 0x00, 0x00
        /*0020*/ 	.byte	0x00, 0x00, 0x00, 0x00


//--------------------- .nv.info._Z17jacobi_gpu_kernelPdS_ii --------------------------
	.section	.nv.info._Z17jacobi_gpu_kernelPdS_ii,"",@"SHT_CUDA_INFO"
	.sectionflags	@""
	.align	4


	//----- nvinfo : EIATTR_CUDA_API_VERSION
	.align		4
        /*0000*/ 	.byte	0x04, 0x37
        /*0002*/ 	.short	(.L_7 - .L_6)
.L_6:
        /*0004*/ 	.word	0x00000082


	//----- nvinfo : EIATTR_KPARAM_INFO
	.align		4
.L_7:
        /*0008*/ 	.byte	0x04, 0x17
        /*000a*/ 	.short	(.L_9 - .L_8)
.L_8:
        /*000c*/ 	.word	0x00000000
        /*0010*/ 	.short	0x0003
        /*0012*/ 	.short	0x0014
        /*0014*/ 	.byte	0x00, 0xf0, 0x11, 0x00


	//----- nvinfo : EIATTR_KPARAM_INFO
	.align		4
.L_9:
        /*0018*/ 	.byte	0x04, 0x17
        /*001a*/ 	.short	(.L_11 - .L_10)
.L_10:
        /*001c*/ 	.word	0x00000000
        /*0020*/ 	.short	0x0002
        /*0022*/ 	.short	0x0010
        /*0024*/ 	.byte	0x00, 0xf0, 0x11, 0x00


	//----- nvinfo : EIATTR_KPARAM_INFO
	.align		4
.L_11:
        /*0028*/ 	.byte	0x04, 0x17
        /*002a*/ 	.short	(.L_13 - .L_12)
.L_12:
        /*002c*/ 	.word	0x00000000
        /*0030*/ 	.short	0x0001
        /*0032*/ 	.short	0x0008
        /*0034*/ 	.byte	0x00, 0xf5, 0x21, 0x00


	//----- nvinfo : EIATTR_KPARAM_INFO
	.align		4
.L_13:
        /*0038*/ 	.byte	0x04, 0x17
        /*003a*/ 	.short	(.L_15 - .L_14)
.L_14:
        /*003c*/ 	.word	0x00000000
        /*0040*/ 	.short	0x0000
        /*0042*/ 	.short	0x0000
        /*0044*/ 	.byte	0x00, 0xf5, 0x21, 0x00


	//----- nvinfo : EIATTR_SPARSE_MMA_MASK
	.align		4
.L_15:
        /*0048*/ 	.byte	0x03, 0x50
        /*004a*/ 	.short	0x0000


	//----- nvinfo : EIATTR_MAXREG_COUNT
	.align		4
        /*004c*/ 	.byte	0x03, 0x1b
        /*004e*/ 	.short	0x00ff


	//----- nvinfo : EIATTR_MERCURY_ISA_VERSION
	.align		4
        /*0050*/ 	.byte	0x03, 0x5f
        /*0052*/ 	.short	0x0101


	//----- nvinfo : EIATTR_VRC_CTA_INIT_COUNT
	.align		4
        /*0054*/ 	.byte	0x02, 0x4a
	.zero		1
	.zero		1


	//----- nvinfo : EIATTR_EXIT_INSTR_OFFSETS
	.align		4
        /*0058*/ 	.byte	0x04, 0x1c
        /*005a*/ 	.short	(.L_17 - .L_16)


	//   ....[0]....
.L_16:
        /*005c*/ 	.word	0x00000100


	//   ....[1]....
        /*0060*/ 	.word	0x00000260


	//----- nvinfo : EIATTR_CBANK_PARAM_SIZE
	.align		4
.L_17:
        /*0064*/ 	.byte	0x03, 0x19
        /*0066*/ 	.short	0x0018


	//----- nvinfo : EIATTR_PARAM_CBANK
	.align		4
        /*0068*/ 	.byte	0x04, 0x0a
        /*006a*/ 	.short	(.L_19 - .L_18)
	.align		4
.L_18:
        /*006c*/ 	.word	index@(.nv.constant0._Z17jacobi_gpu_kernelPdS_ii)
        /*0070*/ 	.short	0x0380
        /*0072*/ 	.short	0x0018


	//----- nvinfo : EIATTR_SW_WAR
	.align		4
.L_19:
        /*0074*/ 	.byte	0x04, 0x36
        /*0076*/ 	.short	(.L_21 - .L_20)
.L_20:
        /*0078*/ 	.word	0x00000008
.L_21:


//--------------------- .nv.callgraph             --------------------------
	.section	.nv.callgraph,"",@"SHT_CUDA_CALLGRAPH"
	.align	4
	.sectionentsize	8
	.align		4
        /*0000*/ 	.word	0x00000000
	.align		4
        /*0004*/ 	.word	0xffffffff
	.align		4
        /*0008*/ 	.word	0x00000000
	.align		4
        /*000c*/ 	.word	0xfffffffe
	.align		4
        /*0010*/ 	.word	0x00000000
	.align		4
        /*0014*/ 	.word	0xfffffffd
	.align		4
        /*0018*/ 	.word	0x00000000
	.align		4
        /*001c*/ 	.word	0xfffffffc


//--------------------- .text._Z17jacobi_gpu_kernelPdS_ii --------------------------
	.section	.text._Z17jacobi_gpu_kernelPdS_ii,"ax",@progbits
	.align	128
        .global         _Z17jacobi_gpu_kernelPdS_ii
        .type           _Z17jacobi_gpu_kernelPdS_ii,@function
        .size           _Z17jacobi_gpu_kernelPdS_ii,(.L_x_1 - _Z17jacobi_gpu_kernelPdS_ii)
        .other          _Z17jacobi_gpu_kernelPdS_ii,@"STO_CUDA_ENTRY STV_DEFAULT"
_Z17jacobi_gpu_kernelPdS_ii:
.text._Z17jacobi_gpu_kernelPdS_ii:
[----:B------:R-:W-:Y:S01]  /*0000*/  LDC R1, c[0x0][0x37c] ;  /* 0x0000df00ff017b82 */ /* 0x000fe20000000800 */
[----:B------:R-:W0:Y:S07]  /*0010*/  S2R R5, SR_TID.Y ;  /* 0x0000000000057919 */ /* 0x000e2e0000002200 */
[----:B------:R-:W0:Y:S01]  /*0020*/  S2UR UR4, SR_CTAID.Y ;  /* 0x00000000000479c3 */ /* 0x000e220000002600 */
[----:B------:R-:W1:Y:S07]  /*0030*/  S2R R9, SR_TID.X ;  /* 0x0000000000097919 */ /* 0x000e6e0000002100 */
[----:B------:R-:W0:Y:S08]  /*0040*/  LDC R0, c[0x0][0x364] ;  /* 0x0000d900ff007b82 */ /* 0x000e300000000800 */
[----:B------:R-:W1:Y:S08]  /*0050*/  S2UR UR5, SR_CTAID.X ;  /* 0x00000000000579c3 */ /* 0x000e700000002500 */
[----:B------:R-:W1:Y:S08]  /*0060*/  LDC R4, c[0x0][0x360] ;  /* 0x0000d800ff047b82 */ /* 0x000e700000000800 */
[----:B------:R-:W2:Y:S01]  /*0070*/  LDC.64 R2, c[0x0][0x390] ;  /* 0x0000e400ff027b82 */ /* 0x000ea20000000a00 */
[----:B0-----:R-:W-:-:S05]  /*0080*/  IMAD R5, R0, UR4, R5 ;  /* 0x0000000400057c24 */ /* 0x001fca000f8e0205 */
[----:B------:R-:W-:Y:S01]  /*0090*/  ISETP.NE.AND P0, PT, R5, RZ, PT ;  /* 0x000000ff0500720c */ /* 0x000fe20003f05270 */
[----:B-1----:R-:W-:-:S05]  /*00a0*/  IMAD R9, R4, UR5, R9 ;  /* 0x0000000504097c24 */ /* 0x002fca000f8e0209 */
[----:B------:R-:W-:Y:S02]  /*00b0*/  ISETP.LT.OR P0, PT, R9, 0x1, !P0 ;  /* 0x000000010900780c */ /* 0x000fe40004701670 */
[----:B--2---:R-:W-:Y:S02]  /*00c0*/  IADD3 R0, PT, PT, R2, -0x1, RZ ;  /* 0xffffffff02007810 */ /* 0x004fe40007ffe0ff */
[----:B------:R-:W-:Y:S02]  /*00d0*/  IADD3 R4, PT, PT, R3, -0x1, RZ ;  /* 0xffffffff03047810 */ /* 0x000fe40007ffe0ff */
[----:B------:R-:W-:-:S04]  /*00e0*/  ISETP.GE.OR P0, PT, R9, R0, P0 ;  /* 0x000000000900720c */ /* 0x000fc80000706670 */
[----:B------:R-:W-:-:S13]  /*00f0*/  ISETP.GE.OR P0, PT, R5, R4, P0 ;  /* 0x000000040500720c */ /* 0x000fda0000706670 */
[----:B------:R-:W-:Y:S05]  /*0100*/  @P0 EXIT ;  /* 0x000000000000094d */ /* 0x000fea0003800000 */
[----:B------:R-:W0:Y:S01]  /*0110*/  LDC.64 R6, c[0x0][0x388] ;  /* 0x0000e200ff067b82 */ /* 0x000e220000000a00 */
[----:B------:R-:W1:Y:S01]  /*0120*/  LDCU.64 UR4, c[0x0][0x358] ;  /* 0x00006b00ff0477ac */ /* 0x000e620008000a00 */
[C---:B------:R-:W-:Y:S01]  /*0130*/  IMAD R0, R5.reuse, R2, R2 ;  /* 0x0000000205007224 */ /* 0x040fe200078e0202 */
[----:B------:R-:W-:-:S04]  /*0140*/  IADD3 R3, PT, PT, R5, -0x1, RZ ;  /* 0xffffffff05037810 */ /* 0x000fc80007ffe0ff */
[----:B------:R-:W-:Y:S01]  /*0150*/  IADD3 R5, PT, PT, R9, R0, RZ ;  /* 0x0000000009057210 */ /* 0x000fe20007ffe0ff */
[----:B------:R-:W-:Y:S01]  /*0160*/  IMAD R3, R3, R2, R9 ;  /* 0x0000000203037224 */ /* 0x000fe200078e0209 */
[----:B------:R-:W2:Y:S03]  /*0170*/  LDC.64 R16, c[0x0][0x380] ;  /* 0x0000e000ff107b82 */ /* 0x000ea60000000a00 */
[----:B0-----:R-:W-:-:S04]  /*0180*/  IMAD.WIDE R4, R5, 0x8, R6 ;  /* 0x0000000805047825 */ /* 0x001fc800078e0206 */
[----:B------:R-:W-:Y:S02]  /*0190*/  IMAD.WIDE R6, R3, 0x8, R6 ;  /* 0x0000000803067825 */ /* 0x000fe400078e0206 */
[----:B-1----:R-:W3:Y:S04]  /*01a0*/  LDG.E.64 R4, desc[UR4][R4.64] ;  /* 0x0000000404047981 */ /* 0x002ee8000c1e1b00 */
[----:B------:R-:W3:Y:S01]  /*01b0*/  LDG.E.64 R8, desc[UR4][R6.64] ;  /* 0x0000000406087981 */ /* 0x000ee2000c1e1b00 */
[----:B------:R-:W-:-:S05]  /*01c0*/  IMAD.WIDE R10, R2, 0x8, R6 ;  /* 0x00000008020a7825 */ /* 0x000fca00078e0206 */
[----:B------:R-:W4:Y:S04]  /*01d0*/  LDG.E.64 R12, desc[UR4][R10.64+-0x8] ;  /* 0xfffff8040a0c7981 */ /* 0x000f28000c1e1b00 */
[----:B------:R-:W5:Y:S01]  /*01e0*/  LDG.E.64 R14, desc[UR4][R10.64+0x8] ;  /* 0x000008040a0e7981 */ /* 0x000f62000c1e1b00 */
[----:B------:R-:W-:-:S05]  /*01f0*/  IADD3 R3, PT, PT, R3, R2, RZ ;  /* 0x0000000203037210 */ /* 0x000fca0007ffe0ff */
[----:B--2---:R-:W-:Y:S01]  /*0200*/  IMAD.WIDE R2, R3, 0x8, R16 ;  /* 0x0000000803027825 */ /* 0x004fe200078e0210 */
[----:B---3--:R-:W-:-:S08]  /*0210*/  DADD R8, R4, R8 ;  /* 0x0000000004087229 */ /* 0x008fd00000000008 */
[----:B----4-:R-:W-:-:S08]  /*0220*/  DADD R8, R8, R12 ;  /* 0x0000000008087229 */ /* 0x010fd0000000000c */
[----:B-----5:R-:W-:-:S08]  /*0230*/  DADD R8, R8, R14 ;  /* 0x0000000008087229 */ /* 0x020fd0000000000e */
[----:B------:R-:W-:-:S07]  /*0240*/  DMUL R8, R8, 0.25 ;  /* 0x3fd0000008087828 */ /* 0x000fce0000000000 */
[----:B------:R-:W-:Y:S01]  /*0250*/  STG.E.64 desc[UR4][R2.64], R8 ;  /* 0x0000000802007986 */ /* 0x000fe2000c101b04 */
[----:B------:R-:W-:Y:S05]  /*0260*/  EXIT ;  /* 0x000000000000794d */ /* 0x000fea0003800000 */
.L_x_0:
[----:B------:R-:W-:-:S00]  /*0270*/  BRA `(.L_x_0) ;  /* 0xfffffffc00fc7947 */ /* 0x000fc0000383ffff */
[----:B------:R-:W-:-:S00]  /*0280*/  NOP ;  /* 0x0000000000007918 */ /* 0x000fc00000000000 */
[----:B------:R-:W-:-:S00]  /*0290*/  NOP ;  /* 0x0000000000007918 */ /* 0x000fc00000000000 */
[----:B------:R-:W-:-:S00]  /*02a0*/  NOP ;  /* 0x0000000000007918 */ /* 0x000fc00000000000 */
[----:B------:R-:W-:-:S00]  /*02b0*/  NOP ;  /* 0x0000000000007918 */ /* 0x000fc00000000000 */
[----:B------:R-:W-:-:S00]  /*02c0*/  NOP ;  /* 0x0000000000007918 */ /* 0x000fc00000000000 */
[----:B------:R-:W-:-:S00]  /*02d0*/  NOP ;  /* 0x0000000000007918 */ /* 0x000fc00000000000 */
[----:B------:R-:W-:-:S00]  /*02e0*/  NOP ;  /* 0x0000000000007918 */ /* 0x000fc00000000000 */
[----:B------:R-:W-:-:S00]  /*02f0*/  NOP ;  /* 0x0000000000007918 */ /* 0x000fc00000000000 */
.L_x_1:


//--------------------- .nv.shared.reserved.0     --------------------------
	.section	.nv.shared.reserved.0,"aw",@nobits
	.weak		__nv_reservedSMEM_offset_0_alias
	.size		__nv_reservedSMEM_offset_0_alias, 0, 64
	.other		__nv_reservedSMEM_offset_0_alias,@"STO_CUDA_RESERVED_SHARED STV_DEFAULT"
__nv_reservedSMEM_offset_0_alias:
	.zero		0
	.zero		64


//--------------------- .nv.constant0._Z17jacobi_gpu_kernelPdS_ii --------------------------
	.section	.nv.constant0._Z17jacobi_gpu_kernelPdS_ii,"a",@progbits
	.sectionflags	@""
	.align	4
.nv.constant0._Z17jacobi_gpu_kernelPdS_ii:
	.zero		920


//--------------------- SYMBOLS --------------------------

	.type		.nv.reservedSmem.offset0,@object
	.size		.nv.reservedSmem.offset0,0x4
